//
// Generated by NVIDIA NVVM Compiler
//
// Compiler Build ID: CL-36424714
// Cuda compilation tools, release 13.0, V13.0.88
// Based on NVVM 20.0.0
//

.version 9.0
.target sm_100
.address_size 64

	// .globl	_Z9vectorAddPiS_S_i

.visible .entry _Z9vectorAddPiS_S_i(
	.param .u64 .ptr .align 1 _Z9vectorAddPiS_S_i_param_0,
	.param .u64 .ptr .align 1 _Z9vectorAddPiS_S_i_param_1,
	.param .u64 .ptr .align 1 _Z9vectorAddPiS_S_i_param_2,
	.param .u32 _Z9vectorAddPiS_S_i_param_3
)
{
	.reg .pred 	%p<2>;
	.reg .b32 	%r<6>;
	.reg .b64 	%rd<11>;

	ld.param.u64 	%rd1, [_Z9vectorAddPiS_S_i_param_0];
	ld.param.u64 	%rd2, [_Z9vectorAddPiS_S_i_param_1];
	ld.param.u64 	%rd3, [_Z9vectorAddPiS_S_i_param_2];
	ld.param.u32 	%r2, [_Z9vectorAddPiS_S_i_param_3];
	mov.u32 	%r1, %tid.x;
	setp.ge.s32 	%p1, %r1, %r2;
	@%p1 bra 	$L__BB0_2;
	cvta.to.global.u64 	%rd4, %rd1;
	cvta.to.global.u64 	%rd5, %rd2;
	cvta.to.global.u64 	%rd6, %rd3;
	mul.wide.u32 	%rd7, %r1, 4;
	add.s64 	%rd8, %rd4, %rd7;
	ld.global.u32 	%r3, [%rd8];
	add.s64 	%rd9, %rd5, %rd7;
	ld.global.u32 	%r4, [%rd9];
	add.s32 	%r5, %r4, %r3;
	add.s64 	%rd10, %rd6, %rd7;
	st.global.u32 	[%rd10], %r5;
$L__BB0_2:
	ret;

}


// ===== COMPILED SASS (sm_100) =====

	.target	sm_100

	.elftype	@"ET_EXEC"


//--------------------- .note.nv.tkinfo           --------------------------
	.section	.note.nv.tkinfo,"",@"SHT_NOTE"
	.sectionflags	@"SHF_NOTE_NV_TKINFO"
	.tkinfo
        /*0018*/ 	.word	0x00000002
        /*0030*/ 	.string	""
        /*0030*/ 	.string	"ptxas"
        /*0030*/ 	.string	"Cuda compilation tools, release 13.0, V13.0.88"
        /*0030*/ 	.string	"Build cuda_13.0.r13.0/compiler.36424714_0"
        /*0030*/ 	.string	"-arch sm_100 -m 64 "



//--------------------- .note.nv.cuinfo           --------------------------
	.section	.note.nv.cuinfo,"",@"SHT_NOTE"
	.sectionflags	@"SHF_NOTE_NV_CUINFO"
        /*0018*/ 	.short	0x0002
        /*001a*/ 	.short	0x0064
        /*001c*/ 	.short	0x0082
	.zero		2


//--------------------- .nv.info                  --------------------------
	.section	.nv.info,"",@"SHT_CUDA_INFO"
	.align	4


	//----- nvinfo : EIATTR_REGCOUNT
	.align		4
        /*0000*/ 	.byte	0x04, 0x2f
        /*0002*/ 	.short	(.L_1 - .L_0)
	.align		4
.L_0:
        /*0004*/ 	.word	index@(_Z9vectorAddPiS_S_i)
        /*0008*/ 	.word	0x0000000c


	//----- nvinfo : EIATTR_FRAME_SIZE
	.align		4
.L_1:
        /*000c*/ 	.byte	0x04, 0x11
        /*000e*/ 	.short	(.L_3 - .L_2)
	.align		4
.L_2:
        /*0010*/ 	.word	index@(_Z9vectorAddPiS_S_i)
        /*0014*/ 	.word	0x00000000


	//----- nvinfo : EIATTR_MIN_STACK_SIZE
	.align		4
.L_3:
        /*0018*/ 	.byte	0x04, 0x12
        /*001a*/ 	.short	(.L_5 - .L_4)
	.align		4
.L_4:
        /*001c*/ 	.word	index@(_Z9vectorAddPiS_S_i)
        /*0020*/ 	.word	0x00000000
.L_5:


//--------------------- .nv.compat                --------------------------
	.section	.nv.compat,"",@"SHT_CUDA_COMPAT_INFO"
	.align	4
        /*0000*/ 	.byte	0x02, 0x09, 0x00, 0x00, 0x02, 0x02, 0x01, 0x00, 0x02, 0x05, 0x05, 0x00, 0x03, 0x07, 0x01, 0x01
        /*0010*/ 	.byte	0x02, 0x03, 0x00, 0x00, 0x02, 0x06, 0x01, 0x00, 0x04, 0x0b, 0x08, 0x00, 0x09, 0x00, 0x00, 0x00
        /*0020*/ 	.byte	0x00, 0x00, 0x00, 0x00


//--------------------- .nv.info._Z9vectorAddPiS_S_i --------------------------
	.section	.nv.info._Z9vectorAddPiS_S_i,"",@"SHT_CUDA_INFO"
	.sectionflags	@""
	.align	4


	//----- nvinfo : EIATTR_CUDA_API_VERSION
	.align		4
        /*0000*/ 	.byte	0x04, 0x37
        /*0002*/ 	.short	(.L_7 - .L_6)
.L_6:
        /*0004*/ 	.word	0x00000082


	//----- nvinfo : EIATTR_KPARAM_INFO
	.align		4
.L_7:
        /*0008*/ 	.byte	0x04, 0x17
        /*000a*/ 	.short	(.L_9 - .L_8)
.L_8:
        /*000c*/ 	.word	0x00000000
        /*0010*/ 	.short	0x0003
        /*0012*/ 	.short	0x0018
        /*0014*/ 	.byte	0x00, 0xf0, 0x11, 0x00


	//----- nvinfo : EIATTR_KPARAM_INFO
	.align		4
.L_9:
        /*0018*/ 	.byte	0x04, 0x17
        /*001a*/ 	.short	(.L_11 - .L_10)
.L_10:
        /*001c*/ 	.word	0x00000000
        /*0020*/ 	.short	0x0002
        /*0022*/ 	.short	0x0010
        /*0024*/ 	.byte	0x00, 0xf5, 0x21, 0x00


	//----- nvinfo : EIATTR_KPARAM_INFO
	.align		4
.L_11:
        /*0028*/ 	.byte	0x04, 0x17
        /*002a*/ 	.short	(.L_13 - .L_12)
.L_12:
        /*002c*/ 	.word	0x00000000
        /*0030*/ 	.short	0x0001
        /*0032*/ 	.short	0x0008
        /*0034*/ 	.byte	0x00, 0xf5, 0x21, 0x00


	//----- nvinfo : EIATTR_KPARAM_INFO
	.align		4
.L_13:
        /*0038*/ 	.byte	0x04, 0x17
        /*003a*/ 	.short	(.L_15 - .L_14)
.L_14:
        /*003c*/ 	.word	0x00000000
        /*0040*/ 	.short	0x0000
        /*0042*/ 	.short	0x0000
        /*0044*/ 	.byte	0x00, 0xf5, 0x21, 0x00


	//----- nvinfo : EIATTR_SPARSE_MMA_MASK
	.align		4
.L_15:
        /*0048*/ 	.byte	0x03, 0x50
        /*004a*/ 	.short	0x0000


	//----- nvinfo : EIATTR_MAXREG_COUNT
	.align		4
        /*004c*/ 	.byte	0x03, 0x1b
        /*004e*/ 	.short	0x00ff


	//----- nvinfo : EIATTR_MERCURY_ISA_VERSION
	.align		4
        /*0050*/ 	.byte	0x03, 0x5f
        /*0052*/ 	.short	0x0101


	//----- nvinfo : EIATTR_VRC_CTA_INIT_COUNT
	.align		4
        /*0054*/ 	.byte	0x02, 0x4a
	.zero		1
	.zero		1


	//----- nvinfo : EIATTR_EXIT_INSTR_OFFSETS
	.align		4
        /*0058*/ 	.byte	0x04, 0x1c
        /*005a*/ 	.short	(.L_17 - .L_16)


	//   ....[0]....
.L_16:
        /*005c*/ 	.word	0x00000040


	//   ....[1]....
        /*0060*/ 	.word	0x00000100


	//----- nvinfo : EIATTR_CBANK_PARAM_SIZE
	.align		4
.L_17:
        /*0064*/ 	.byte	0x03, 0x19
        /*0066*/ 	.short	0x001c


	//----- nvinfo : EIATTR_PARAM_CBANK
	.align		4
        /*0068*/ 	.byte	0x04, 0x0a
        /*006a*/ 	.short	(.L_19 - .L_18)
	.align		4
.L_18:
        /*006c*/ 	.word	index@(.nv.constant0._Z9vectorAddPiS_S_i)
        /*0070*/ 	.short	0x0380
        /*0072*/ 	.short	0x001c


	//----- nvinfo : EIATTR_SW_WAR
	.align		4
.L_19:
        /*0074*/ 	.byte	0x04, 0x36
        /*0076*/ 	.short	(.L_21 - .L_20)
.L_20:
        /*0078*/ 	.word	0x00000008
.L_21:


//--------------------- .nv.callgraph             --------------------------
	.section	.nv.callgraph,"",@"SHT_CUDA_CALLGRAPH"
	.align	4
	.sectionentsize	8
	.align		4
        /*0000*/ 	.word	0x00000000
	.align		4
        /*0004*/ 	.word	0xffffffff
	.align		4
        /*0008*/ 	.word	0x00000000
	.align		4
        /*000c*/ 	.word	0xfffffffe
	.align		4
        /*0010*/ 	.word	0x00000000
	.align		4
        /*0014*/ 	.word	0xfffffffd
	.align		4
        /*0018*/ 	.word	0x00000000
	.align		4
        /*001c*/ 	.word	0xfffffffc


//--------------------- .text._Z9vectorAddPiS_S_i --------------------------
	.section	.text._Z9vectorAddPiS_S_i,"ax",@progbits
	.align	128
        .global         _Z9vectorAddPiS_S_i
        .type           _Z9vectorAddPiS_S_i,@function
        .size           _Z9vectorAddPiS_S_i,(.L_x_1 - _Z9vectorAddPiS_S_i)
        .other          _Z9vectorAddPiS_S_i,@"STO_CUDA_ENTRY STV_DEFAULT"
_Z9vectorAddPiS_S_i:
.text._Z9vectorAddPiS_S_i:
[----:B------:R-:W-:Y:S01]  /*0000*/  LDC R1, c[0x0][0x37c] ;  /* 0x0000df00ff017b82 */ /* 0x000fe20000000800 */
[----:B------:R-:W0:Y:S01]  /*0010*/  S2R R9, SR_TID.X ;  /* 0x0000000000097919 */ /* 0x000e220000002100 */
[----:B------:R-:W0:Y:S02]  /*0020*/  LDCU UR4, c[0x0][0x398] ;  /* 0x00007300ff0477ac */ /* 0x000e240008000800 */
[----:B0-----:R-:W-:-:S13]  /*0030*/  ISETP.GE.AND P0, PT, R9, UR4, PT ;  /* 0x0000000409007c0c */ /* 0x001fda000bf06270 */
[----:B------:R-:W-:Y:S05]  /*0040*/  @P0 EXIT ;  /* 0x000000000000094d */ /* 0x000fea0003800000 */
[----:B------:R-:W0:Y:S01]  /*0050*/  LDC.64 R2, c[0x0][0x380] ;  /* 0x0000e000ff027b82 */ /* 0x000e220000000a00 */
[----:B------:R-:W1:Y:S07]  /*0060*/  LDCU.64 UR4, c[0x0][0x358] ;  /* 0x00006b00ff0477ac */ /* 0x000e6e0008000a00 */
[----:B------:R-:W2:Y:S08]  /*0070*/  LDC.64 R4, c[0x0][0x388] ;  /* 0x0000e200ff047b82 */ /* 0x000eb00000000a00 */
[----:B------:R-:W3:Y:S01]  /*0080*/  LDC.64 R6, c[0x0][0x390] ;  /* 0x0000e400ff067b82 */ /* 0x000ee20000000a00 */
[----:B0-----:R-:W-:-:S06]  /*0090*/  IMAD.WIDE.U32 R2, R9, 0x4, R2 ;  /* 0x0000000409027825 */ /* 0x001fcc00078e0002 */
[----:B-1----:R-:W4:Y:S01]  /*00a0*/  LDG.E R2, desc[UR4][R2.64] ;  /* 0x0000000402027981 */ /* 0x002f22000c1e1900 */
[----:B--2---:R-:W-:-:S06]  /*00b0*/  IMAD.WIDE.U32 R4, R9, 0x4, R4 ;  /* 0x0000000409047825 */ /* 0x004fcc00078e0004 */
[----:B------:R-:W4:Y:S01]  /*00c0*/  LDG.E R5, desc[UR4][R4.64] ;  /* 0x0000000404057981 */ /* 0x000f22000c1e1900 */
[----:B---3--:R-:W-:Y:S01]  /*00d0*/  IMAD.WIDE.U32 R6, R9, 0x4, R6 ;  /* 0x0000000409067825 */ /* 0x008fe200078e0006 */
[----:B----4-:R-:W-:-:S05]  /*00e0*/  IADD3 R9, PT, PT, R2, R5, RZ ;  /* 0x0000000502097210 */ /* 0x010fca0007ffe0ff */
[----:B------:R-:W-:Y:S01]  /*00f0*/  STG.E desc[UR4][R6.64], R9 ;  /* 0x0000000906007986 */ /* 0x000fe2000c101904 */
[----:B------:R-:W-:Y:S05]  /*0100*/  EXIT ;  /* 0x000000000000794d */ /* 0x000fea0003800000 */
.L_x_0:
[----:B------:R-:W-:-:S00]  /*0110*/  BRA `(.L_x_0) ;  /* 0xfffffffc00fc7947 */ /* 0x000fc0000383ffff */
[----:B------:R-:W-:-:S00]  /*0120*/  NOP ;  /* 0x0000000000007918 */ /* 0x000fc00000000000 */
        /* <DEDUP_REMOVED lines=13> */
.L_x_1:


//--------------------- .nv.shared.reserved.0     --------------------------
	.section	.nv.shared.reserved.0,"aw",@nobits
	.weak		__nv_reservedSMEM_offset_0_alias
	.size		__nv_reservedSMEM_offset_0_alias, 0, 64
	.other		__nv_reservedSMEM_offset_0_alias,@"STO_CUDA_RESERVED_SHARED STV_DEFAULT"
__nv_reservedSMEM_offset_0_alias:
	.zero		0
	.zero		64


//--------------------- .nv.constant0._Z9vectorAddPiS_S_i --------------------------
	.section	.nv.constant0._Z9vectorAddPiS_S_i,"a",@progbits
	.sectionflags	@""
	.align	4
.nv.constant0._Z9vectorAddPiS_S_i:
	.zero		924


//--------------------- SYMBOLS --------------------------

	.type		.nv.reservedSmem.offset0,@object
	.size		.nv.reservedSmem.offset0,0x4
